	.headerflags	@"EF_CUDA_TEXMODE_UNIFIED EF_CUDA_64BIT_ADDRESS EF_CUDA_ACCELERATORS EF_CUDA_SM90 EF_CUDA_VIRTUAL_SM(EF_CUDA_SM90)"
	.elftype	@"ET_EXEC"


//--------------------- .nv.info                  --------------------------
	.section	.nv.info,"",@"SHT_CUDA_INFO"
	.align	4


	//----- nvinfo : EIATTR_REGCOUNT
	.align		4
        /*0000*/ 	.byte	0x04, 0x2f
        /*0002*/ 	.short	(.L_1 - .L_0)
	.align		4
.L_0:
        /*0004*/ 	.word	index@(triton_poi_fused_convolution_div_relu_sub_7)
        /*0008*/ 	.word	0x0000001f


	//----- nvinfo : EIATTR_MIN_STACK_SIZE
	.align		4
.L_1:
        /*000c*/ 	.byte	0x04, 0x12
        /*000e*/ 	.short	(.L_3 - .L_2)
	.align		4
.L_2:
        /*0010*/ 	.word	index@(triton_poi_fused_convolution_div_relu_sub_7)
        /*0014*/ 	.word	0x00000000


	//----- nvinfo : EIATTR_FRAME_SIZE
	.align		4
.L_3:
        /*0018*/ 	.byte	0x04, 0x11
        /*001a*/ 	.short	(.L_5 - .L_4)
	.align		4
.L_4:
        /*001c*/ 	.word	index@(triton_poi_fused_convolution_div_relu_sub_7)
        /*0020*/ 	.word	0x00000000


	//----- nvinfo : EIATTR_MIN_STACK_SIZE
	.align		4
.L_5:
        /*0024*/ 	.byte	0x04, 0x12
        /*0026*/ 	.short	(.L_7 - .L_6)
	.align		4
.L_6:
        /*0028*/ 	.word	index@(triton_poi_fused_convolution_div_relu_sub_7)
        /*002c*/ 	.word	0x00000000
.L_7:


//--------------------- .nv.info.triton_poi_fused_convolution_div_relu_sub_7 --------------------------
	.section	.nv.info.triton_poi_fused_convolution_div_relu_sub_7,"",@"SHT_CUDA_INFO"
	.sectionflags	@""
	.align	4


	//----- nvinfo : EIATTR_CUDA_API_VERSION
	.align		4
        /*0000*/ 	.byte	0x04, 0x37
        /*0002*/ 	.short	(.L_9 - .L_8)
.L_8:
        /*0004*/ 	.word	0x0000007c


	//----- nvinfo : EIATTR_KPARAM_INFO
	.align		4
.L_9:
        /*0008*/ 	.byte	0x04, 0x17
        /*000a*/ 	.short	(.L_11 - .L_10)
.L_10:
        /*000c*/ 	.word	0x00000000
        /*0010*/ 	.short	0x0004
        /*0012*/ 	.short	0x001c
        /*0014*/ 	.byte	0x00, 0xf0, 0x11, 0x00


	//----- nvinfo : EIATTR_KPARAM_INFO
	.align		4
.L_11:
        /*0018*/ 	.byte	0x04, 0x17
        /*001a*/ 	.short	(.L_13 - .L_12)
.L_12:
        /*001c*/ 	.word	0x00000000
        /*0020*/ 	.short	0x0003
        /*0022*/ 	.short	0x0018
        /*0024*/ 	.byte	0x00, 0xf0, 0x11, 0x00


	//----- nvinfo : EIATTR_KPARAM_INFO
	.align		4
.L_13:
        /*0028*/ 	.byte	0x04, 0x17
        /*002a*/ 	.short	(.L_15 - .L_14)
.L_14:
        /*002c*/ 	.word	0x00000000
        /*0030*/ 	.short	0x0002
        /*0032*/ 	.short	0x0010
        /*0034*/ 	.byte	0x00, 0xf4, 0x21, 0x00


	//----- nvinfo : EIATTR_KPARAM_INFO
	.align		4
.L_15:
        /*0038*/ 	.byte	0x04, 0x17
        /*003a*/ 	.short	(.L_17 - .L_16)
.L_16:
        /*003c*/ 	.word	0x00000000
        /*0040*/ 	.short	0x0001
        /*0042*/ 	.short	0x0008
        /*0044*/ 	.byte	0x00, 0xf4, 0x21, 0x00


	//----- nvinfo : EIATTR_KPARAM_INFO
	.align		4
.L_17:
        /*0048*/ 	.byte	0x04, 0x17
        /*004a*/ 	.short	(.L_19 - .L_18)
.L_18:
        /*004c*/ 	.word	0x00000000
        /*0050*/ 	.short	0x0000
        /*0052*/ 	.short	0x0000
        /*0054*/ 	.byte	0x00, 0xf4, 0x21, 0x00


	//----- nvinfo : EIATTR_SPARSE_MMA_MASK
	.align		4
.L_19:
        /*0058*/ 	.byte	0x03, 0x50
        /*005a*/ 	.short	0x0000


	//----- nvinfo : EIATTR_MAXREG_COUNT
	.align		4
        /*005c*/ 	.byte	0x03, 0x1b
        /*005e*/ 	.short	0x00ff


	//----- nvinfo : EIATTR_EXIT_INSTR_OFFSETS
	.align		4
        /*0060*/ 	.byte	0x04, 0x1c
        /*0062*/ 	.short	(.L_21 - .L_20)


	//   ....[0]....
.L_20:
        /*0064*/ 	.word	0x000006c0


	//   ....[1]....
        /*0068*/ 	.word	0x00000740


	//----- nvinfo : EIATTR_REQNTID
	.align		4
.L_21:
        /*006c*/ 	.byte	0x04, 0x10
        /*006e*/ 	.short	(.L_23 - .L_22)
.L_22:
        /*0070*/ 	.word	0x00000080
        /*0074*/ 	.word	0x00000001
        /*0078*/ 	.word	0x00000001


	//----- nvinfo : EIATTR_CBANK_PARAM_SIZE
	.align		4
.L_23:
        /*007c*/ 	.byte	0x03, 0x19
        /*007e*/ 	.short	0x0020


	//----- nvinfo : EIATTR_PARAM_CBANK
	.align		4
        /*0080*/ 	.byte	0x04, 0x0a
        /*0082*/ 	.short	(.L_25 - .L_24)
	.align		4
.L_24:
        /*0084*/ 	.word	index@(.nv.constant0.triton_poi_fused_convolution_div_relu_sub_7)
        /*0088*/ 	.short	0x0210
        /*008a*/ 	.short	0x0020


	//----- nvinfo : EIATTR_SW_WAR
	.align		4
.L_25:
        /*008c*/ 	.byte	0x04, 0x36
        /*008e*/ 	.short	(.L_27 - .L_26)
.L_26:
        /*0090*/ 	.word	0x00000008
.L_27:


//--------------------- .nv.callgraph             --------------------------
	.section	.nv.callgraph,"",@"SHT_CUDA_CALLGRAPH"
	.align	4
	.sectionentsize	8
	.align		4
        /*0000*/ 	.word	0x00000000
	.align		4
        /*0004*/ 	.word	0xffffffff
	.align		4
        /*0008*/ 	.word	0x00000000
	.align		4
        /*000c*/ 	.word	0xfffffffe
	.align		4
        /*0010*/ 	.word	0x00000000
	.align		4
        /*0014*/ 	.word	0xfffffffd
	.align		4
        /*0018*/ 	.word	0x00000000
	.align		4
        /*001c*/ 	.word	0xfffffffc


//--------------------- .text.triton_poi_fused_convolution_div_relu_sub_7 --------------------------
	.section	.text.triton_poi_fused_convolution_div_relu_sub_7,"ax",@progbits
	.sectionflags	@"SHF_BARRIERS=1"
	.align	128
        .global         triton_poi_fused_convolution_div_relu_sub_7
        .type           triton_poi_fused_convolution_div_relu_sub_7,@function
        .size           triton_poi_fused_convolution_div_relu_sub_7,(.L_x_1 - triton_poi_fused_convolution_div_relu_sub_7)
        .other          triton_poi_fused_convolution_div_relu_sub_7,@"STO_CUDA_ENTRY STV_DEFAULT"
triton_poi_fused_convolution_div_relu_sub_7:
.text.triton_poi_fused_convolution_div_relu_sub_7:
[----:B------:R-:W0:Y:S02]  /*0000*/  LDC R1, c[0x0][0x28] ;  /* 0x00000a00ff017b82 */ /* 0x000e240000000800 */
[----:B------:R-:W1:Y:S01]  /*0010*/  S2R R16, SR_CTAID.Y ;  /* 0x0000000000107919 */ /* 0x000e620000002600 */
[----:B------:R-:W2:Y:S01]  /*0020*/  LDC.64 R20, c[0x0][0x210] ;  /* 0x00008400ff147b82 */ /* 0x000ea20000000a00 */
[----:B------:R-:W-:Y:S02]  /*0030*/  CS2R R12, SRZ ;  /* 0x00000000000c7805 */ /* 0x000fe4000001ff00 */
[----:B------:R-:W-:Y:S01]  /*0040*/  CS2R R10, SRZ ;  /* 0x00000000000a7805 */ /* 0x000fe2000001ff00 */
[----:B------:R-:W3:Y:S01]  /*0050*/  S2R R18, SR_TID.X ;  /* 0x0000000000127919 */ /* 0x000ee20000002100 */
[----:B------:R-:W-:Y:S01]  /*0060*/  CS2R R14, SRZ ;  /* 0x00000000000e7805 */ /* 0x000fe2000001ff00 */
[----:B------:R-:W-:Y:S01]  /*0070*/  ULDC.64 UR6, c[0x0][0x208] ;  /* 0x0000820000067ab9 */ /* 0x000fe20000000a00 */
[----:B------:R-:W4:Y:S01]  /*0080*/  S2R R0, SR_CTAID.X ;  /* 0x0000000000007919 */ /* 0x000f220000002500 */
[----:B------:R-:W5:Y:S01]  /*0090*/  LDC.64 R4, c[0x0][0x218] ;  /* 0x00008600ff047b82 */ /* 0x000f620000000a00 */
[----:B-1----:R-:W-:-:S02]  /*00a0*/  IMAD.SHL.U32 R16, R16, 0x20, RZ ;  /* 0x0000002010107824 */ /* 0x002fc400078e00ff */
[----:B---3--:R-:W-:Y:S01]  /*00b0*/  IMAD.SHL.U32 R19, R18, 0x4, RZ ;  /* 0x0000000412137824 */ /* 0x008fe200078e00ff */
[----:B------:R-:W-:Y:S01]  /*00c0*/  SHF.R.U32.HI R17, RZ, 0x3, R18 ;  /* 0x00000003ff117819 */ /* 0x000fe20000011612 */
[----:B----4-:R-:W-:-:S03]  /*00d0*/  IMAD.SHL.U32 R0, R0, 0x20, RZ ;  /* 0x0000002000007824 */ /* 0x010fc600078e00ff */
[----:B------:R-:W-:Y:S02]  /*00e0*/  LOP3.LUT R2, R16, 0x1c, R19, 0xf8, !PT ;  /* 0x0000001c10027812 */ /* 0x000fe400078ef813 */
[----:B------:R-:W-:Y:S02]  /*00f0*/  SGXT.U32 R17, R17, 0x4 ;  /* 0x000000041111781a */ /* 0x000fe40000000000 */
[----:B------:R-:W-:Y:S02]  /*0100*/  SHF.R.S32.HI R3, RZ, 0x1f, R2 ;  /* 0x0000001fff037819 */ /* 0x000fe40000011402 */
[----:B------:R-:W-:Y:S02]  /*0110*/  ISETP.GE.AND P0, PT, R2, 0x100, PT ;  /* 0x000001000200780c */ /* 0x000fe40003f06270 */
[----:B------:R-:W-:-:S04]  /*0120*/  LEA.HI R3, R3, R2, RZ, 0x6 ;  /* 0x0000000203037211 */ /* 0x000fc800078f30ff */
[C---:B------:R-:W-:Y:S01]  /*0130*/  LOP3.LUT R7, R3.reuse, 0xffffffc0, RZ, 0xc0, !PT ;  /* 0xffffffc003077812 */ /* 0x040fe200078ec0ff */
[----:B------:R-:W-:-:S04]  /*0140*/  IMAD.SHL.U32 R3, R3, 0x1000, RZ ;  /* 0x0000100003037824 */ /* 0x000fc800078e00ff */
[----:B------:R-:W-:Y:S01]  /*0150*/  IMAD.IADD R7, R2, 0x1, -R7 ;  /* 0x0000000102077824 */ /* 0x000fe200078e0a07 */
[----:B------:R-:W-:Y:S02]  /*0160*/  LOP3.LUT R6, R3, 0xfffc0000, RZ, 0xc0, !PT ;  /* 0xfffc000003067812 */ /* 0x000fe400078ec0ff */
[----:B------:R-:W-:Y:S01]  /*0170*/  LOP3.LUT R3, R0, R17, RZ, 0xfc, !PT ;  /* 0x0000001100037212 */ /* 0x000fe200078efcff */
[----:B-----5:R-:W-:Y:S01]  /*0180*/  IMAD.WIDE R24, R7, 0x4, R4 ;  /* 0x0000000407187825 */ /* 0x020fe200078e0204 */
[----:B------:R-:W-:-:S03]  /*0190*/  CS2R R4, SRZ ;  /* 0x0000000000047805 */ /* 0x000fc6000001ff00 */
[----:B------:R-:W-:Y:S01]  /*01a0*/  IMAD.IADD R8, R7, 0x1, R6 ;  /* 0x0000000107087824 */ /* 0x000fe200078e0206 */
[----:B------:R-:W-:-:S03]  /*01b0*/  LOP3.LUT R6, R0, 0x10, R17, 0xfe, !PT ;  /* 0x0000001000067812 */ /* 0x000fc600078efe11 */
[--C-:B------:R-:W-:Y:S02]  /*01c0*/  IMAD R3, R3, 0x40, R8.reuse ;  /* 0x0000004003037824 */ /* 0x100fe400078e0208 */
[----:B------:R-:W-:Y:S01]  /*01d0*/  IMAD R9, R6, 0x40, R8 ;  /* 0x0000004006097824 */ /* 0x000fe200078e0208 */
[----:B------:R-:W-:Y:S01]  /*01e0*/  CS2R R6, SRZ ;  /* 0x0000000000067805 */ /* 0x000fe2000001ff00 */
[----:B--2---:R-:W-:-:S04]  /*01f0*/  IMAD.WIDE R2, R3, 0x4, R20 ;  /* 0x0000000403027825 */ /* 0x004fc800078e0214 */
[----:B------:R-:W-:Y:S01]  /*0200*/  IMAD.WIDE R20, R9, 0x4, R20 ;  /* 0x0000000409147825 */ /* 0x000fe200078e0214 */
[----:B------:R-:W-:Y:S01]  /*0210*/  CS2R R8, SRZ ;  /* 0x0000000000087805 */ /* 0x000fe2000001ff00 */
[----:B------:R-:W2:Y:S04]  /*0220*/  @!P0 LDG.E.EL.128 R12, desc[UR6][R2.64] ;  /* 0x00000006020c8981 */ /* 0x000ea8000c2e1d00 */
[----:B------:R1:W3:Y:S04]  /*0230*/  @!P0 LDG.E.EL.128 R4, desc[UR6][R20.64] ;  /* 0x0000000614048981 */ /* 0x0002e8000c2e1d00 */
[----:B------:R-:W2:Y:S01]  /*0240*/  @!P0 LDG.E.EL.128 R8, desc[UR6][R24.64] ;  /* 0x0000000618088981 */ /* 0x000ea2000c2e1d00 */
[----:B------:R-:W4:Y:S01]  /*0250*/  S2UR UR5, SR_CgaCtaId ;  /* 0x00000000000579c3 */ /* 0x000f220000008800 */
[----:B------:R-:W-:Y:S01]  /*0260*/  IMAD.SHL.U32 R18, R18, 0x80, RZ ;  /* 0x0000008012127824 */ /* 0x000fe200078e00ff */
[----:B------:R-:W-:-:S04]  /*0270*/  UMOV UR4, 0x400 ;  /* 0x0000040000047882 */ /* 0x000fc80000000000 */
[----:B------:R-:W-:-:S04]  /*0280*/  LOP3.LUT R18, R18, 0x380, RZ, 0xc0, !PT ;  /* 0x0000038012127812 */ /* 0x000fc800078ec0ff */
[C---:B------:R-:W-:Y:S02]  /*0290*/  LOP3.LUT R23, R18.reuse, R17, RZ, 0xfc, !PT ;  /* 0x0000001112177212 */ /* 0x040fe400078efcff */
[C---:B------:R-:W-:Y:S02]  /*02a0*/  LOP3.LUT R26, R18.reuse, 0x20, RZ, 0xfc, !PT ;  /* 0x00000020121a7812 */ /* 0x040fe400078efcff */
[C---:B------:R-:W-:Y:S02]  /*02b0*/  LOP3.LUT R28, R18.reuse, 0x40, RZ, 0xfc, !PT ;  /* 0x00000040121c7812 */ /* 0x040fe400078efcff */
[C---:B------:R-:W-:Y:S02]  /*02c0*/  LOP3.LUT R27, R18.reuse, 0x60, RZ, 0xfc, !PT ;  /* 0x00000060121b7812 */ /* 0x040fe400078efcff */
[-C--:B------:R-:W-:Y:S02]  /*02d0*/  LEA.HI R22, R18, R23.reuse, RZ, 0x1b ;  /* 0x0000001712167211 */ /* 0x080fe400078fd8ff */
[-C--:B------:R-:W-:Y:S01]  /*02e0*/  LEA.HI R18, R26, R23.reuse, RZ, 0x1b ;  /* 0x000000171a127211 */ /* 0x080fe200078fd8ff */
[----:B----4-:R-:W-:Y:S01]  /*02f0*/  UPRMT UR4, UR5, 0x654, UR4 ;  /* 0x0000065405047896 */ /* 0x010fe20008000004 */
[----:B-1----:R-:W-:-:S02]  /*0300*/  LEA.HI R20, R28, R23, RZ, 0x1b ;  /* 0x000000171c147211 */ /* 0x002fc400078fd8ff */
[----:B------:R-:W-:-:S03]  /*0310*/  LEA.HI R2, R27, R23, RZ, 0x1b ;  /* 0x000000171b027211 */ /* 0x000fc600078fd8ff */
[----:B------:R-:W-:Y:S02]  /*0320*/  LEA R21, R18, UR4, 0x2 ;  /* 0x0000000412157c11 */ /* 0x000fe4000f8e10ff */
[----:B------:R-:W-:Y:S02]  /*0330*/  LEA R20, R20, UR4, 0x2 ;  /* 0x0000000414147c11 */ /* 0x000fe4000f8e10ff */
[C---:B--2---:R-:W-:Y:S01]  /*0340*/  FSETP.GEU.AND P5, PT, R8.reuse, -R12, PT ;  /* 0x8000000c0800720b */ /* 0x044fe20003fae000 */
[----:B------:R-:W-:Y:S01]  /*0350*/  FADD R12, R8, R12 ;  /* 0x0000000c080c7221 */ /* 0x000fe20000000000 */
[C---:B---3--:R-:W-:Y:S01]  /*0360*/  FSETP.GEU.AND P1, PT, R9.reuse, -R5, PT ;  /* 0x800000050900720b */ /* 0x048fe20003f2e000 */
[C---:B------:R-:W-:Y:S01]  /*0370*/  FADD R5, R9.reuse, R5 ;  /* 0x0000000509057221 */ /* 0x040fe20000000000 */
[C---:B------:R-:W-:Y:S01]  /*0380*/  FSETP.GEU.AND P2, PT, R9.reuse, -R13, PT ;  /* 0x8000000d0900720b */ /* 0x040fe20003f4e000 */
[----:B------:R-:W-:Y:S01]  /*0390*/  FADD R9, R9, R13 ;  /* 0x0000000d09097221 */ /* 0x000fe20000000000 */
[C---:B------:R-:W-:Y:S01]  /*03a0*/  FSETP.GEU.AND P3, PT, R10.reuse, -R6, PT ;  /* 0x800000060a00720b */ /* 0x040fe20003f6e000 */
[----:B------:R-:W-:Y:S01]  /*03b0*/  FADD R6, R10, R6 ;  /* 0x000000060a067221 */ /* 0x000fe20000000000 */
[----:B------:R-:W-:-:S02]  /*03c0*/  FSEL R3, R12, RZ, P5 ;  /* 0x000000ff0c037208 */ /* 0x000fc40002800000 */
[C---:B------:R-:W-:Y:S01]  /*03d0*/  FSETP.GEU.AND P4, PT, R10.reuse, -R14, PT ;  /* 0x8000000e0a00720b */ /* 0x040fe20003f8e000 */
[----:B------:R-:W-:Y:S01]  /*03e0*/  FADD R10, R10, R14 ;  /* 0x0000000e0a0a7221 */ /* 0x000fe20000000000 */
[C---:B------:R-:W-:Y:S01]  /*03f0*/  FSETP.GEU.AND P5, PT, R11.reuse, -R7, PT ;  /* 0x800000070b00720b */ /* 0x040fe20003fae000 */
[C---:B------:R-:W-:Y:S01]  /*0400*/  FADD R7, R11.reuse, R7 ;  /* 0x000000070b077221 */ /* 0x040fe20000000000 */
[C---:B------:R-:W-:Y:S01]  /*0410*/  FSETP.GEU.AND P6, PT, R11.reuse, -R15, PT ;  /* 0x8000000f0b00720b */ /* 0x040fe20003fce000 */
[----:B------:R-:W-:Y:S01]  /*0420*/  FADD R11, R11, R15 ;  /* 0x0000000f0b0b7221 */ /* 0x000fe20000000000 */
[C---:B------:R-:W-:Y:S01]  /*0430*/  FSETP.GEU.AND P0, PT, R8.reuse, -R4, PT ;  /* 0x800000040800720b */ /* 0x040fe20003f0e000 */
[----:B------:R-:W-:Y:S01]  /*0440*/  FADD R4, R8, R4 ;  /* 0x0000000408047221 */ /* 0x000fe20000000000 */
[----:B------:R-:W-:Y:S02]  /*0450*/  SHF.R.U32.HI R13, RZ, 0x5, R19 ;  /* 0x00000005ff0d7819 */ /* 0x000fe40000011613 */
[----:B------:R-:W-:-:S02]  /*0460*/  LEA R8, R22, UR4, 0x2 ;  /* 0x0000000416087c11 */ /* 0x000fc4000f8e10ff */
[----:B------:R-:W-:Y:S02]  /*0470*/  FSEL R12, R9, RZ, P2 ;  /* 0x000000ff090c7208 */ /* 0x000fe40001000000 */
[----:B------:R-:W-:Y:S02]  /*0480*/  LEA R22, R2, UR4, 0x2 ;  /* 0x0000000402167c11 */ /* 0x000fe4000f8e10ff */
[----:B------:R-:W-:Y:S02]  /*0490*/  FSEL R10, R10, RZ, P4 ;  /* 0x000000ff0a0a7208 */ /* 0x000fe40002000000 */
[----:B------:R-:W-:Y:S02]  /*04a0*/  FSEL R11, R11, RZ, P6 ;  /* 0x000000ff0b0b7208 */ /* 0x000fe40003000000 */
[----:B------:R-:W-:Y:S01]  /*04b0*/  SGXT.U32 R2, R13, 0x4 ;  /* 0x000000040d02781a */ /* 0x000fe20000000000 */
[----:B------:R-:W-:Y:S01]  /*04c0*/  STS [R8], R3 ;  /* 0x0000000308007388 */ /* 0x000fe20000000800 */
[----:B------:R-:W-:-:S02]  /*04d0*/  FSEL R13, R4, RZ, P0 ;  /* 0x000000ff040d7208 */ /* 0x000fc40000000000 */
[----:B------:R-:W-:Y:S01]  /*04e0*/  FSEL R14, R5, RZ, P1 ;  /* 0x000000ff050e7208 */ /* 0x000fe20000800000 */
[----:B------:R1:W-:Y:S01]  /*04f0*/  STS [R21+0x80], R12 ;  /* 0x0000800c15007388 */ /* 0x0003e20000000800 */
[----:B------:R-:W-:Y:S02]  /*0500*/  FSEL R15, R6, RZ, P3 ;  /* 0x000000ff060f7208 */ /* 0x000fe40001800000 */
[----:B------:R-:W-:Y:S01]  /*0510*/  FSEL R18, R7, RZ, P5 ;  /* 0x000000ff07127208 */ /* 0x000fe20002800000 */
[----:B------:R-:W-:Y:S04]  /*0520*/  STS [R20+0x100], R10 ;  /* 0x0001000a14007388 */ /* 0x000fe80000000800 */
[----:B------:R-:W-:Y:S04]  /*0530*/  STS [R22+0x180], R11 ;  /* 0x0001800b16007388 */ /* 0x000fe80000000800 */
[----:B------:R2:W-:Y:S04]  /*0540*/  STS [R8+0x40], R13 ;  /* 0x0000400d08007388 */ /* 0x0005e80000000800 */
[----:B------:R-:W-:Y:S04]  /*0550*/  STS [R21+0xc0], R14 ;  /* 0x0000c00e15007388 */ /* 0x000fe80000000800 */
[----:B------:R-:W-:Y:S04]  /*0560*/  STS [R20+0x140], R15 ;  /* 0x0001400f14007388 */ /* 0x000fe80000000800 */
[----:B------:R-:W-:Y:S01]  /*0570*/  STS [R22+0x1c0], R18 ;  /* 0x0001c01216007388 */ /* 0x000fe20000000800 */
[----:B------:R-:W-:-:S05]  /*0580*/  LOP3.LUT R9, R19, 0x1fc, RZ, 0xc0, !PT ;  /* 0x000001fc13097812 */ /* 0x000fca00078ec0ff */
[----:B------:R-:W-:-:S05]  /*0590*/  IMAD.IADD R2, R9, 0x1, R2 ;  /* 0x0000000109027824 */ /* 0x000fca00078e0202 */
[----:B-1----:R-:W-:Y:S01]  /*05a0*/  LEA R12, R2, UR4, 0x2 ;  /* 0x00000004020c7c11 */ /* 0x002fe2000f8e10ff */
[----:B------:R-:W-:Y:S08]  /*05b0*/  BAR.SYNC.DEFER_BLOCKING 0x0 ;  /* 0x0000000000007b1d */ /* 0x000ff00000010000 */
[----:B------:R-:W1:Y:S01]  /*05c0*/  LDC.64 R2, c[0x0][0x220] ;  /* 0x00008800ff027b82 */ /* 0x000e620000000a00 */
[----:B------:R-:W-:Y:S04]  /*05d0*/  LDS R4, [R12] ;  /* 0x000000000c047984 */ /* 0x000fe80000000800 */
[----:B------:R-:W-:Y:S04]  /*05e0*/  LDS R5, [R12+0x4] ;  /* 0x000004000c057984 */ /* 0x000fe80000000800 */
[----:B------:R-:W-:Y:S04]  /*05f0*/  LDS R6, [R12+0x8] ;  /* 0x000008000c067984 */ /* 0x000fe80000000800 */
[----:B------:R-:W3:Y:S01]  /*0600*/  LDS R7, [R12+0xc] ;  /* 0x00000c000c077984 */ /* 0x000ee20000000800 */
[----:B--2---:R-:W-:-:S02]  /*0610*/  LOP3.LUT R8, R16, R17, RZ, 0xfc, !PT ;  /* 0x0000001110087212 */ /* 0x004fc400078efcff */
[----:B------:R-:W-:Y:S02]  /*0620*/  LOP3.LUT R16, R16, 0x10, R17, 0xfe, !PT ;  /* 0x0000001010107812 */ /* 0x000fe400078efe11 */
[----:B------:R-:W-:Y:S02]  /*0630*/  LOP3.LUT R19, R0, 0x1c, R19, 0xf8, !PT ;  /* 0x0000001c00137812 */ /* 0x000fe400078ef813 */
[----:B------:R-:W-:Y:S02]  /*0640*/  ISETP.GE.AND P1, PT, R8, 0x100, PT ;  /* 0x000001000800780c */ /* 0x000fe40003f26270 */
[----:B------:R-:W-:Y:S01]  /*0650*/  ISETP.GE.AND P0, PT, R16, 0x100, PT ;  /* 0x000001001000780c */ /* 0x000fe20003f06270 */
[----:B------:R-:W-:Y:S01]  /*0660*/  IMAD R11, R8, 0x1000, R19 ;  /* 0x00001000080b7824 */ /* 0x000fe200078e0213 */
[----:B------:R-:W-:-:S04]  /*0670*/  LOP3.LUT R0, R9, 0x200, RZ, 0xfc, !PT ;  /* 0x0000020009007812 */ /* 0x000fc800078efcff */
[----:B------:R-:W-:Y:S01]  /*0680*/  LEA.HI R0, R0, R9, RZ, 0x1b ;  /* 0x0000000900007211 */ /* 0x000fe200078fd8ff */
[----:B-1----:R-:W-:-:S03]  /*0690*/  IMAD.WIDE R8, R11, 0x4, R2 ;  /* 0x000000040b087825 */ /* 0x002fc600078e0202 */
[----:B------:R-:W-:Y:S02]  /*06a0*/  LEA R0, R0, UR4, 0x2 ;  /* 0x0000000400007c11 */ /* 0x000fe4000f8e10ff */
[----:B---3--:R1:W-:Y:S01]  /*06b0*/  @!P1 STG.E.128 desc[UR6][R8.64], R4 ;  /* 0x0000000408009986 */ /* 0x0083e2000c101d06 */
[----:B------:R-:W-:Y:S05]  /*06c0*/  @P0 EXIT ;  /* 0x000000000000094d */ /* 0x000fea0003800000 */
[----:B-1----:R-:W-:Y:S01]  /*06d0*/  LDS R4, [R0+0x800] ;  /* 0x0008000000047984 */ /* 0x002fe20000000800 */
[----:B------:R-:W-:-:S03]  /*06e0*/  IMAD R19, R16, 0x1000, R19 ;  /* 0x0000100010137824 */ /* 0x000fc600078e0213 */
[----:B------:R-:W-:Y:S01]  /*06f0*/  LDS R5, [R0+0x804] ;  /* 0x0008040000057984 */ /* 0x000fe20000000800 */
[----:B------:R-:W-:-:S03]  /*0700*/  IMAD.WIDE R2, R19, 0x4, R2 ;  /* 0x0000000413027825 */ /* 0x000fc600078e0202 */
[----:B------:R-:W-:Y:S04]  /*0710*/  LDS R6, [R0+0x808] ;  /* 0x0008080000067984 */ /* 0x000fe80000000800 */
[----:B------:R-:W0:Y:S04]  /*0720*/  LDS R7, [R0+0x80c] ;  /* 0x00080c0000077984 */ /* 0x000e280000000800 */
[----:B0-----:R-:W-:Y:S01]  /*0730*/  STG.E.128 desc[UR6][R2.64], R4 ;  /* 0x0000000402007986 */ /* 0x001fe2000c101d06 */
[----:B------:R-:W-:Y:S05]  /*0740*/  EXIT ;  /* 0x000000000000794d */ /* 0x000fea0003800000 */
.L_x_0:
[----:B------:R-:W-:-:S00]  /*0750*/  BRA `(.L_x_0) ;  /* 0xfffffffc00fc7947 */ /* 0x000fc0000383ffff */
[----:B------:R-:W-:-:S00]  /*0760*/  NOP ;  /* 0x0000000000007918 */ /* 0x000fc00000000000 */
        /* <DEDUP_REMOVED lines=9> */
.L_x_1:


//--------------------- .nv.shared.triton_poi_fused_convolution_div_relu_sub_7 --------------------------
	.section	.nv.shared.triton_poi_fused_convolution_div_relu_sub_7,"aw",@nobits
	.sectionflags	@""
	.align	16
	.zero		1024


//--------------------- .nv.constant0.triton_poi_fused_convolution_div_relu_sub_7 --------------------------
	.section	.nv.constant0.triton_poi_fused_convolution_div_relu_sub_7,"a",@progbits
	.sectionflags	@""
	.align	4
.nv.constant0.triton_poi_fused_convolution_div_relu_sub_7:
	.zero		560
